	.headerflags	@"EF_CUDA_TEXMODE_UNIFIED EF_CUDA_64BIT_ADDRESS EF_CUDA_ACCELERATORS EF_CUDA_SM90 EF_CUDA_VIRTUAL_SM(EF_CUDA_SM90)"
	.elftype	@"ET_EXEC"


//--------------------- .nv.info                  --------------------------
	.section	.nv.info,"",@"SHT_CUDA_INFO"
	.align	4


	//----- nvinfo : EIATTR_REGCOUNT
	.align		4
        /*0000*/ 	.byte	0x04, 0x2f
        /*0002*/ 	.short	(.L_3 - .L_2)
	.align		4
.L_2:
        /*0004*/ 	.word	index@(triton_poi_fused__native_batch_norm_legit_no_training_relu_29)
        /*0008*/ 	.word	0x00000020


	//----- nvinfo : EIATTR_MIN_STACK_SIZE
	.align		4
.L_3:
        /*000c*/ 	.byte	0x04, 0x12
        /*000e*/ 	.short	(.L_5 - .L_4)
	.align		4
.L_4:
        /*0010*/ 	.word	index@(triton_poi_fused__native_batch_norm_legit_no_training_relu_29)
        /*0014*/ 	.word	0x00000000


	//----- nvinfo : EIATTR_FRAME_SIZE
	.align		4
.L_5:
        /*0018*/ 	.byte	0x04, 0x11
        /*001a*/ 	.short	(.L_7 - .L_6)
	.align		4
.L_6:
        /*001c*/ 	.word	index@(triton_poi_fused__native_batch_norm_legit_no_training_relu_29)
        /*0020*/ 	.word	0x00000000


	//----- nvinfo : EIATTR_MIN_STACK_SIZE
	.align		4
.L_7:
        /*0024*/ 	.byte	0x04, 0x12
        /*0026*/ 	.short	(.L_9 - .L_8)
	.align		4
.L_8:
        /*0028*/ 	.word	index@(triton_poi_fused__native_batch_norm_legit_no_training_relu_29)
        /*002c*/ 	.word	0x00000000
.L_9:


//--------------------- .nv.info.triton_poi_fused__native_batch_norm_legit_no_training_relu_29 --------------------------
	.section	.nv.info.triton_poi_fused__native_batch_norm_legit_no_training_relu_29,"",@"SHT_CUDA_INFO"
	.sectionflags	@""
	.align	4


	//----- nvinfo : EIATTR_CUDA_API_VERSION
	.align		4
        /*0000*/ 	.byte	0x04, 0x37
        /*0002*/ 	.short	(.L_11 - .L_10)
.L_10:
        /*0004*/ 	.word	0x0000007c


	//----- nvinfo : EIATTR_KPARAM_INFO
	.align		4
.L_11:
        /*0008*/ 	.byte	0x04, 0x17
        /*000a*/ 	.short	(.L_13 - .L_12)
.L_12:
        /*000c*/ 	.word	0x00000000
        /*0010*/ 	.short	0x0007
        /*0012*/ 	.short	0x0034
        /*0014*/ 	.byte	0x00, 0xf0, 0x11, 0x00


	//----- nvinfo : EIATTR_KPARAM_INFO
	.align		4
.L_13:
        /*0018*/ 	.byte	0x04, 0x17
        /*001a*/ 	.short	(.L_15 - .L_14)
.L_14:
        /*001c*/ 	.word	0x00000000
        /*0020*/ 	.short	0x0006
        /*0022*/ 	.short	0x0030
        /*0024*/ 	.byte	0x00, 0xf0, 0x11, 0x00


	//----- nvinfo : EIATTR_KPARAM_INFO
	.align		4
.L_15:
        /*0028*/ 	.byte	0x04, 0x17
        /*002a*/ 	.short	(.L_17 - .L_16)
.L_16:
        /*002c*/ 	.word	0x00000000
        /*0030*/ 	.short	0x0005
        /*0032*/ 	.short	0x0028
        /*0034*/ 	.byte	0x00, 0xf4, 0x21, 0x00


	//----- nvinfo : EIATTR_KPARAM_INFO
	.align		4
.L_17:
        /*0038*/ 	.byte	0x04, 0x17
        /*003a*/ 	.short	(.L_19 - .L_18)
.L_18:
        /*003c*/ 	.word	0x00000000
        /*0040*/ 	.short	0x0004
        /*0042*/ 	.short	0x0020
        /*0044*/ 	.byte	0x00, 0xf4, 0x21, 0x00


	//----- nvinfo : EIATTR_KPARAM_INFO
	.align		4
.L_19:
        /*0048*/ 	.byte	0x04, 0x17
        /*004a*/ 	.short	(.L_21 - .L_20)
.L_20:
        /*004c*/ 	.word	0x00000000
        /*0050*/ 	.short	0x0003
        /*0052*/ 	.short	0x0018
        /*0054*/ 	.byte	0x00, 0xf4, 0x21, 0x00


	//----- nvinfo : EIATTR_KPARAM_INFO
	.align		4
.L_21:
        /*0058*/ 	.byte	0x04, 0x17
        /*005a*/ 	.short	(.L_23 - .L_22)
.L_22:
        /*005c*/ 	.word	0x00000000
        /*0060*/ 	.short	0x0002
        /*0062*/ 	.short	0x0010
        /*0064*/ 	.byte	0x00, 0xf4, 0x21, 0x00


	//----- nvinfo : EIATTR_KPARAM_INFO
	.align		4
.L_23:
        /*0068*/ 	.byte	0x04, 0x17
        /*006a*/ 	.short	(.L_25 - .L_24)
.L_24:
        /*006c*/ 	.word	0x00000000
        /*0070*/ 	.short	0x0001
        /*0072*/ 	.short	0x0008
        /*0074*/ 	.byte	0x00, 0xf4, 0x21, 0x00


	//----- nvinfo : EIATTR_KPARAM_INFO
	.align		4
.L_25:
        /*0078*/ 	.byte	0x04, 0x17
        /*007a*/ 	.short	(.L_27 - .L_26)
.L_26:
        /*007c*/ 	.word	0x00000000
        /*0080*/ 	.short	0x0000
        /*0082*/ 	.short	0x0000
        /*0084*/ 	.byte	0x00, 0xf4, 0x21, 0x00


	//----- nvinfo : EIATTR_SPARSE_MMA_MASK
	.align		4
.L_27:
        /*0088*/ 	.byte	0x03, 0x50
        /*008a*/ 	.short	0x0000


	//----- nvinfo : EIATTR_MAXREG_COUNT
	.align		4
        /*008c*/ 	.byte	0x03, 0x1b
        /*008e*/ 	.short	0x00ff


	//----- nvinfo : EIATTR_EXIT_INSTR_OFFSETS
	.align		4
        /*0090*/ 	.byte	0x04, 0x1c
        /*0092*/ 	.short	(.L_29 - .L_28)


	//   ....[0]....
.L_28:
        /*0094*/ 	.word	0x00000eb0


	//   ....[1]....
        /*0098*/ 	.word	0x00000f20


	//----- nvinfo : EIATTR_REQNTID
	.align		4
.L_29:
        /*009c*/ 	.byte	0x04, 0x10
        /*009e*/ 	.short	(.L_31 - .L_30)
.L_30:
        /*00a0*/ 	.word	0x00000080
        /*00a4*/ 	.word	0x00000001
        /*00a8*/ 	.word	0x00000001


	//----- nvinfo : EIATTR_CBANK_PARAM_SIZE
	.align		4
.L_31:
        /*00ac*/ 	.byte	0x03, 0x19
        /*00ae*/ 	.short	0x0038


	//----- nvinfo : EIATTR_PARAM_CBANK
	.align		4
        /*00b0*/ 	.byte	0x04, 0x0a
        /*00b2*/ 	.short	(.L_33 - .L_32)
	.align		4
.L_32:
        /*00b4*/ 	.word	index@(.nv.constant0.triton_poi_fused__native_batch_norm_legit_no_training_relu_29)
        /*00b8*/ 	.short	0x0210
        /*00ba*/ 	.short	0x0038


	//----- nvinfo : EIATTR_SW_WAR
	.align		4
.L_33:
        /*00bc*/ 	.byte	0x04, 0x36
        /*00be*/ 	.short	(.L_35 - .L_34)
.L_34:
        /*00c0*/ 	.word	0x00000008
.L_35:


//--------------------- .nv.callgraph             --------------------------
	.section	.nv.callgraph,"",@"SHT_CUDA_CALLGRAPH"
	.align	4
	.sectionentsize	8
	.align		4
        /*0000*/ 	.word	0x00000000
	.align		4
        /*0004*/ 	.word	0xffffffff
	.align		4
        /*0008*/ 	.word	0x00000000
	.align		4
        /*000c*/ 	.word	0xfffffffe
	.align		4
        /*0010*/ 	.word	0x00000000
	.align		4
        /*0014*/ 	.word	0xfffffffd
	.align		4
        /*0018*/ 	.word	0x00000000
	.align		4
        /*001c*/ 	.word	0xfffffffc


//--------------------- .nv.constant4             --------------------------
	.section	.nv.constant4,"a",@progbits
	.align	8
	.align		8
.nv.constant4:
        /*0000*/ 	.dword	_$_str
	.align		8
        /*0008*/ 	.dword	_$_str_$_2


//--------------------- .text.triton_poi_fused__native_batch_norm_legit_no_training_relu_29 --------------------------
	.section	.text.triton_poi_fused__native_batch_norm_legit_no_training_relu_29,"ax",@progbits
	.sectionflags	@"SHF_BARRIERS=1"
	.align	128
        .global         triton_poi_fused__native_batch_norm_legit_no_training_relu_29
        .type           triton_poi_fused__native_batch_norm_legit_no_training_relu_29,@function
        .size           triton_poi_fused__native_batch_norm_legit_no_training_relu_29,(.L_x_1 - triton_poi_fused__native_batch_norm_legit_no_training_relu_29)
        .other          triton_poi_fused__native_batch_norm_legit_no_training_relu_29,@"STO_CUDA_ENTRY STV_DEFAULT"
triton_poi_fused__native_batch_norm_legit_no_training_relu_29:
.text.triton_poi_fused__native_batch_norm_legit_no_training_relu_29:
[----:B------:R-:W0:Y:S01]  /*0000*/  LDC R1, c[0x0][0x28] ;  /* 0x00000a00ff017b82 */ /* 0x000e220000000800 */
[----:B------:R-:W1:Y:S07]  /*0010*/  S2R R2, SR_TID.X ;  /* 0x0000000000027919 */ /* 0x000e6e0000002100 */
[----:B------:R-:W2:Y:S01]  /*0020*/  S2UR UR8, SR_CTAID.X ;  /* 0x00000000000879c3 */ /* 0x000ea20000002500 */
[----:B------:R-:W-:Y:S01]  /*0030*/  CS2R R10, SRZ ;  /* 0x00000000000a7805 */ /* 0x000fe2000001ff00 */
[----:B------:R-:W-:Y:S01]  /*0040*/  ULDC.64 UR6, c[0x0][0x208] ;  /* 0x0000820000067ab9 */ /* 0x000fe20000000a00 */
[----:B------:R-:W3:Y:S05]  /*0050*/  S2R R6, SR_CTAID.Y ;  /* 0x0000000000067919 */ /* 0x000eea0000002600 */
[----:B------:R-:W4:Y:S08]  /*0060*/  LDC.64 R26, c[0x0][0x210] ;  /* 0x00008400ff1a7b82 */ /* 0x000f300000000a00 */
[----:B------:R-:W5:Y:S08]  /*0070*/  LDC.64 R12, c[0x0][0x218] ;  /* 0x00008600ff0c7b82 */ /* 0x000f700000000a00 */
[----:B------:R-:W4:Y:S01]  /*0080*/  LDC.64 R16, c[0x0][0x220] ;  /* 0x00008800ff107b82 */ /* 0x000f220000000a00 */
[----:B--2---:R-:W-:Y:S01]  /*0090*/  IMAD.U32 R8, RZ, RZ, UR8 ;  /* 0x00000008ff087e24 */ /* 0x004fe2000f8e00ff */
[----:B------:R-:W-:Y:S01]  /*00a0*/  UISETP.GE.AND UP0, UPT, UR8, 0x100, UPT ;  /* 0x000001000800788c */ /* 0x000fe2000bf06270 */
[----:B-1----:R-:W-:-:S05]  /*00b0*/  IMAD.SHL.U32 R28, R2, 0x4, RZ ;  /* 0x00000004021c7824 */ /* 0x002fca00078e00ff */
[----:B------:R-:W-:Y:S01]  /*00c0*/  PLOP3.LUT P0, PT, PT, PT, UP0, 0x80, 0x0 ;  /* 0x000000000000781c */ /* 0x000fe20003f0f008 */
[----:B------:R-:W1:Y:S01]  /*00d0*/  LDC.64 R20, c[0x0][0x228] ;  /* 0x00008a00ff147b82 */ /* 0x000e620000000a00 */
[----:B------:R-:W-:Y:S01]  /*00e0*/  PLOP3.LUT P1, PT, PT, PT, UP0, 0x80, 0x0 ;  /* 0x000000000000781c */ /* 0x000fe20003f2f008 */
[----:B---3--:R-:W-:Y:S01]  /*00f0*/  IMAD.SHL.U32 R3, R6, 0x400, RZ ;  /* 0x0000040006037824 */ /* 0x008fe200078e00ff */
[----:B------:R-:W-:-:S04]  /*0100*/  LOP3.LUT R28, R28, 0x1fc, RZ, 0xc0, !PT ;  /* 0x000001fc1c1c7812 */ /* 0x000fc800078ec0ff */
[----:B------:R-:W-:Y:S01]  /*0110*/  LOP3.LUT R5, R3, R28, RZ, 0xfc, !PT ;  /* 0x0000001c03057212 */ /* 0x000fe200078efcff */
[----:B------:R-:W2:Y:S03]  /*0120*/  LDC.64 R24, c[0x0][0x230] ;  /* 0x00008c00ff187b82 */ /* 0x000ea60000000a00 */
[----:B------:R-:W-:-:S04]  /*0130*/  SHF.R.S32.HI R0, RZ, 0x1f, R5 ;  /* 0x0000001fff007819 */ /* 0x000fc80000011405 */
[----:B------:R-:W-:Y:S02]  /*0140*/  LEA.HI R4, R0, R5, RZ, 0x8 ;  /* 0x0000000500047211 */ /* 0x000fe400078f40ff */
[----:B------:R-:W-:Y:S02]  /*0150*/  SHF.R.S32.HI R0, RZ, 0x15, R6 ;  /* 0x00000015ff007819 */ /* 0x000fe40000011406 */
[C---:B------:R-:W-:Y:S01]  /*0160*/  LOP3.LUT R6, R4.reuse, 0xffffff00, RZ, 0xc0, !PT ;  /* 0xffffff0004067812 */ /* 0x040fe200078ec0ff */
[----:B------:R-:W-:Y:S01]  /*0170*/  IMAD.SHL.U32 R4, R4, 0x100, RZ ;  /* 0x0000010004047824 */ /* 0x000fe200078e00ff */
[----:B------:R-:W-:-:S03]  /*0180*/  SGXT R0, R0, 0x1 ;  /* 0x000000010000781a */ /* 0x000fc60000000200 */
[----:B------:R-:W-:Y:S01]  /*0190*/  IMAD.IADD R23, R5, 0x1, -R6 ;  /* 0x0000000105177824 */ /* 0x000fe200078e0a06 */
[----:B------:R-:W-:-:S03]  /*01a0*/  LEA.HI R5, R0, R5, RZ, 0x8 ;  /* 0x0000000500057211 */ /* 0x000fc600078f40ff */
[----:B-----5:R-:W-:Y:S01]  /*01b0*/  IMAD.WIDE R12, R23, 0x4, R12 ;  /* 0x00000004170c7825 */ /* 0x020fe200078e020c */
[----:B------:R-:W-:Y:S02]  /*01c0*/  LEA R6, R5, 0x20000, 0x8 ;  /* 0x0002000005067811 */ /* 0x000fe400078e40ff */
[----:B------:R-:W-:Y:S01]  /*01d0*/  LOP3.LUT R5, R4, 0xffff0000, RZ, 0xc0, !PT ;  /* 0xffff000004057812 */ /* 0x000fe200078ec0ff */
[----:B------:R-:W-:Y:S01]  /*01e0*/  IMAD R4, R8, 0x100, R23 ;  /* 0x0000010008047824 */ /* 0x000fe200078e0217 */
[----:B------:R-:W-:Y:S02]  /*01f0*/  LOP3.LUT R7, R6, 0xffff0000, RZ, 0xc0, !PT ;  /* 0xffff000006077812 */ /* 0x000fe400078ec0ff */
[----:B------:R-:W-:Y:S01]  /*0200*/  CS2R R8, SRZ ;  /* 0x0000000000087805 */ /* 0x000fe2000001ff00 */
[C---:B------:R-:W-:Y:S02]  /*0210*/  IMAD.IADD R5, R4.reuse, 0x1, R5 ;  /* 0x0000000104057824 */ /* 0x040fe400078e0205 */
[----:B------:R-:W-:-:S02]  /*0220*/  IMAD.IADD R7, R4, 0x1, R7 ;  /* 0x0000000104077824 */ /* 0x000fc400078e0207 */
[----:B----4-:R-:W-:Y:S01]  /*0230*/  IMAD.WIDE R14, R5, 0x4, R26 ;  /* 0x00000004050e7825 */ /* 0x010fe200078e021a */
[----:B------:R-:W-:-:S03]  /*0240*/  CS2R R4, SRZ ;  /* 0x0000000000047805 */ /* 0x000fc6000001ff00 */
[----:B------:R-:W-:Y:S01]  /*0250*/  IMAD.WIDE R26, R7, 0x4, R26 ;  /* 0x00000004071a7825 */ /* 0x000fe200078e021a */
[----:B------:R-:W-:-:S03]  /*0260*/  CS2R R6, SRZ ;  /* 0x0000000000067805 */ /* 0x000fc6000001ff00 */
[C---:B0-----:R-:W-:Y:S01]  /*0270*/  IMAD.WIDE R16, R23.reuse, 0x4, R16 ;  /* 0x0000000417107825 */ /* 0x041fe200078e0210 */
[----:B------:R-:W3:Y:S04]  /*0280*/  @!P1 LDG.E.EL.128 R8, desc[UR6][R26.64] ;  /* 0x000000061a089981 */ /* 0x000ee8000c2e1d00 */
[----:B------:R-:W4:Y:S04]  /*0290*/  @!P0 LDG.E.EL.128 R4, desc[UR6][R14.64] ;  /* 0x000000060e048981 */ /* 0x000f28000c2e1d00 */
[----:B------:R-:W5:Y:S04]  /*02a0*/  LDG.E.EL.128 R16, desc[UR6][R16.64] ;  /* 0x0000000610107981 */ /* 0x000f68000c2e1d00 */
[----:B------:R-:W4:Y:S01]  /*02b0*/  LDG.E.EL.128 R12, desc[UR6][R12.64] ;  /* 0x000000060c0c7981 */ /* 0x000f22000c2e1d00 */
[----:B-1----:R-:W-:-:S04]  /*02c0*/  IMAD.WIDE R20, R23, 0x4, R20 ;  /* 0x0000000417147825 */ /* 0x002fc800078e0214 */
[----:B--2---:R-:W-:Y:S02]  /*02d0*/  IMAD.WIDE R24, R23, 0x4, R24 ;  /* 0x0000000417187825 */ /* 0x004fe400078e0218 */
[----:B------:R-:W2:Y:S04]  /*02e0*/  LDG.E.EL.128 R20, desc[UR6][R20.64] ;  /* 0x0000000614147981 */ /* 0x000ea8000c2e1d00 */
[----:B------:R-:W2:Y:S01]  /*02f0*/  LDG.E.EL.128 R24, desc[UR6][R24.64] ;  /* 0x0000000618187981 */ /* 0x000ea2000c2e1d00 */
[----:B------:R-:W0:Y:S01]  /*0300*/  S2UR UR5, SR_CgaCtaId ;  /* 0x00000000000579c3 */ /* 0x000e220000008800 */
[----:B------:R-:W-:Y:S02]  /*0310*/  UMOV UR4, 0x400 ;  /* 0x0000040000047882 */ /* 0x000fe40000000000 */
[----:B0-----:R-:W-:-:S06]  /*0320*/  UPRMT UR4, UR5, 0x654, UR4 ;  /* 0x0000065405047896 */ /* 0x001fcc0008000004 */
[----:B------:R-:W-:Y:S01]  /*0330*/  LEA R28, R28, UR4, 0x3 ;  /* 0x000000041c1c7c11 */ /* 0x000fe2000f8e18ff */
[C---:B----4-:R-:W-:Y:S01]  /*0340*/  FADD R4, -R12.reuse, R4 ;  /* 0x000000040c047221 */ /* 0x050fe20000000100 */
[----:B---3--:R-:W-:Y:S01]  /*0350*/  FADD R8, -R12, R8 ;  /* 0x000000080c087221 */ /* 0x008fe20000000100 */
[----:B-----5:R-:W-:-:S06]  /*0360*/  FADD R12, R17, 9.9999997473787516356e-06 ;  /* 0x3727c5ac110c7421 */ /* 0x020fcc0000000000 */
[----:B------:R-:W0:Y:S01]  /*0370*/  MUFU.SQRT R12, R12 ;  /* 0x0000000c000c7308 */ /* 0x000e220000002000 */
[----:B------:R-:W-:Y:S01]  /*0380*/  FADD R18, R18, 9.9999997473787516356e-06 ;  /* 0x3727c5ac12127421 */ /* 0x000fe20000000000 */
[C---:B------:R-:W-:Y:S01]  /*0390*/  FADD R5, -R13.reuse, R5 ;  /* 0x000000050d057221 */ /* 0x040fe20000000100 */
[----:B------:R-:W-:Y:S01]  /*03a0*/  FADD R9, -R13, R9 ;  /* 0x000000090d097221 */ /* 0x000fe20000000100 */
[----:B------:R-:W-:-:S04]  /*03b0*/  FADD R16, R16, 9.9999997473787516356e-06 ;  /* 0x3727c5ac10107421 */ /* 0x000fc80000000000 */
[----:B------:R-:W1:Y:S01]  /*03c0*/  MUFU.SQRT R13, R18 ;  /* 0x00000012000d7308 */ /* 0x000e620000002000 */
[----:B0-----:R-:W-:-:S07]  /*03d0*/  FSETP.GT.AND P6, PT, R12, 8.50705917302346158658e+37, PT ;  /* 0x7e8000000c00780b */ /* 0x001fce0003fc4000 */
[----:B------:R-:W0:Y:S01]  /*03e0*/  MUFU.SQRT R16, R16 ;  /* 0x0000001000107308 */ /* 0x000e220000002000 */
[----:B------:R-:W-:Y:S01]  /*03f0*/  FSETP.GEU.AND P5, PT, R12, 1.175494350822287508e-38, PT ;  /* 0x008000000c00780b */ /* 0x000fe20003fae000 */
[----:B------:R-:W-:Y:S01]  /*0400*/  FADD R19, R19, 9.9999997473787516356e-06 ;  /* 0x3727c5ac13137421 */ /* 0x000fe20000000000 */
[----:B-1----:R-:W-:-:S05]  /*0410*/  FSETP.GT.AND P4, PT, R13, 8.50705917302346158658e+37, PT ;  /* 0x7e8000000d00780b */ /* 0x002fca0003f84000 */
[----:B------:R-:W1:Y:S01]  /*0420*/  MUFU.SQRT R17, R19 ;  /* 0x0000001300117308 */ /* 0x000e620000002000 */
[----:B------:R-:W-:Y:S01]  /*0430*/  FSETP.GEU.AND P3, PT, R13, 1.175494350822287508e-38, PT ;  /* 0x008000000d00780b */ /* 0x000fe20003f6e000 */
[----:B------:R-:W-:-:S04]  /*0440*/  @P6 FMUL R12, R12, 0.25 ;  /* 0x3e8000000c0c6820 */ /* 0x000fc80000400000 */
[----:B------:R-:W-:Y:S01]  /*0450*/  @!P5 FMUL R12, R12, 16777216 ;  /* 0x4b8000000c0cd820 */ /* 0x000fe20000400000 */
[----:B0-----:R-:W-:Y:S01]  /*0460*/  FSETP.GT.AND P2, PT, R16, 8.50705917302346158658e+37, PT ;  /* 0x7e8000001000780b */ /* 0x001fe20003f44000 */
[C---:B------:R-:W-:Y:S01]  /*0470*/  FADD R6, -R14.reuse, R6 ;  /* 0x000000060e067221 */ /* 0x040fe20000000100 */
[----:B------:R-:W-:Y:S01]  /*0480*/  FADD R10, -R14, R10 ;  /* 0x0000000a0e0a7221 */ /* 0x000fe20000000100 */
[----:B------:R-:W-:Y:S01]  /*0490*/  IMAD.MOV.U32 R14, RZ, RZ, 0x3e800000 ;  /* 0x3e800000ff0e7424 */ /* 0x000fe200078e00ff */
[----:B------:R-:W-:Y:S01]  /*04a0*/  FSETP.GEU.AND P0, PT, R16, 1.175494350822287508e-38, PT ;  /* 0x008000001000780b */ /* 0x000fe20003f0e000 */
[----:B------:R-:W0:Y:S01]  /*04b0*/  MUFU.RCP R12, R12 ;  /* 0x0000000c000c7308 */ /* 0x000e220000001000 */
[----:B------:R-:W-:Y:S01]  /*04c0*/  @P4 FMUL R13, R13, 0.25 ;  /* 0x3e8000000d0d4820 */ /* 0x000fe20000400000 */
[----:B-1----:R-:W-:Y:S02]  /*04d0*/  FSETP.GT.AND P1, PT, R17, 8.50705917302346158658e+37, PT ;  /* 0x7e8000001100780b */ /* 0x002fe40003f24000 */
[----:B------:R-:W-:Y:S01]  /*04e0*/  FSEL R19, R14, 1, P6 ;  /* 0x3f8000000e137808 */ /* 0x000fe20003000000 */
[----:B------:R-:W-:Y:S01]  /*04f0*/  @!P3 FMUL R13, R13, 16777216 ;  /* 0x4b8000000d0db820 */ /* 0x000fe20000400000 */
[C---:B------:R-:W-:Y:S01]  /*0500*/  FADD R7, -R15.reuse, R7 ;  /* 0x000000070f077221 */ /* 0x040fe20000000100 */
[----:B------:R-:W-:Y:S01]  /*0510*/  FADD R11, -R15, R11 ;  /* 0x0000000b0f0b7221 */ /* 0x000fe20000000100 */
[----:B------:R-:W-:Y:S01]  /*0520*/  @P2 FMUL R16, R16, 0.25 ;  /* 0x3e80000010102820 */ /* 0x000fe20000400000 */
[----:B------:R-:W1:Y:S01]  /*0530*/  MUFU.RCP R15, R13 ;  /* 0x0000000d000f7308 */ /* 0x000e620000001000 */
[----:B------:R-:W-:Y:S01]  /*0540*/  FSETP.GEU.AND P6, PT, R17, 1.175494350822287508e-38, PT ;  /* 0x008000001100780b */ /* 0x000fe20003fce000 */
[----:B------:R-:W-:Y:S01]  /*0550*/  @!P5 FMUL R19, R19, 16777216 ;  /* 0x4b8000001313d820 */ /* 0x000fe20000400000 */
[----:B------:R-:W-:-:S03]  /*0560*/  @!P0 FMUL R16, R16, 16777216 ;  /* 0x4b80000010108820 */ /* 0x000fc60000400000 */
[----:B0-----:R-:W-:Y:S01]  /*0570*/  FMUL R12, R12, R19 ;  /* 0x000000130c0c7220 */ /* 0x001fe20000400000 */
[C---:B------:R-:W-:Y:S01]  /*0580*/  FSEL R19, R14.reuse, 1, P4 ;  /* 0x3f8000000e137808 */ /* 0x040fe20002000000 */
[----:B------:R-:W-:Y:S01]  /*0590*/  @P1 FMUL R17, R17, 0.25 ;  /* 0x3e80000011111820 */ /* 0x000fe20000400000 */
[----:B------:R-:W0:Y:S03]  /*05a0*/  MUFU.RCP R16, R16 ;  /* 0x0000001000107308 */ /* 0x000e260000001000 */
[----:B------:R-:W-:Y:S02]  /*05b0*/  @!P3 FMUL R19, R19, 16777216 ;  /* 0x4b8000001313b820 */ /* 0x000fe40000400000 */
[----:B------:R-:W-:Y:S02]  /*05c0*/  @!P6 FMUL R17, R17, 16777216 ;  /* 0x4b8000001111e820 */ /* 0x000fe40000400000 */
[----:B-1----:R-:W-:Y:S01]  /*05d0*/  FMUL R15, R15, R19 ;  /* 0x000000130f0f7220 */ /* 0x002fe20000400000 */
[C---:B------:R-:W-:Y:S01]  /*05e0*/  FSEL R19, R14.reuse, 1, P2 ;  /* 0x3f8000000e137808 */ /* 0x040fe20001000000 */
[----:B------:R1:W3:Y:S01]  /*05f0*/  MUFU.RCP R18, R17 ;  /* 0x0000001100127308 */ /* 0x0002e20000001000 */
[----:B------:R-:W-:-:S03]  /*0600*/  FSEL R29, R14, 1, P1 ;  /* 0x3f8000000e1d7808 */ /* 0x000fc60000800000 */
[----:B------:R-:W-:Y:S01]  /*0610*/  @!P0 FMUL R19, R19, 16777216 ;  /* 0x4b80000013138820 */ /* 0x000fe20000400000 */
[----:B------:R-:W-:-:S03]  /*0620*/  FMUL R14, R12, R9 ;  /* 0x000000090c0e7220 */ /* 0x000fc60000400000 */
[----:B0-----:R-:W-:Y:S01]  /*0630*/  FMUL R13, R16, R19 ;  /* 0x00000013100d7220 */ /* 0x001fe20000400000 */
[----:B------:R-:W-:Y:S01]  /*0640*/  FMUL R16, R12, R5 ;  /* 0x000000050c107220 */ /* 0x000fe20000400000 */
[----:B------:R-:W-:Y:S01]  /*0650*/  LOP3.LUT R12, R2, 0x7f, RZ, 0xc0, !PT ;  /* 0x0000007f020c7812 */ /* 0x000fe200078ec0ff */
[----:B------:R-:W-:Y:S01]  /*0660*/  @!P6 FMUL R29, R29, 16777216 ;  /* 0x4b8000001d1de820 */ /* 0x000fe20000400000 */
[C---:B-1----:R-:W-:Y:S02]  /*0670*/  FMUL R17, R13.reuse, R4 ;  /* 0x000000040d117220 */ /* 0x042fe40000400000 */
[----:B------:R-:W-:Y:S01]  /*0680*/  LOP3.LUT R5, R3, 0x80, R12, 0xfe, !PT ;  /* 0x0000008003057812 */ /* 0x000fe200078efe0c */
[----:B---3--:R-:W-:Y:S01]  /*0690*/  FMUL R18, R18, R29 ;  /* 0x0000001d12127220 */ /* 0x008fe20000400000 */
[----:B------:R-:W-:Y:S01]  /*06a0*/  FMUL R9, R13, R8 ;  /* 0x000000080d097220 */ /* 0x000fe20000400000 */
[C---:B------:R-:W-:Y:S01]  /*06b0*/  FMUL R13, R15.reuse, R10 ;  /* 0x0000000a0f0d7220 */ /* 0x040fe20000400000 */
[----:B------:R-:W-:Y:S01]  /*06c0*/  LEA.HI R4, R0, R5, RZ, 0x8 ;  /* 0x0000000500047211 */ /* 0x000fe200078f40ff */
[--C-:B--2---:R-:W-:Y:S01]  /*06d0*/  FFMA R8, R20, R17, R24.reuse ;  /* 0x0000001114087223 */ /* 0x104fe20000000018 */
[----:B------:R-:W-:Y:S01]  /*06e0*/  LOP3.LUT R17, R3, 0x180, R12, 0xfe, !PT ;  /* 0x0000018003117812 */ /* 0x000fe200078efe0c */
[----:B------:R-:W-:Y:S01]  /*06f0*/  FMUL R10, R18, R11 ;  /* 0x0000000b120a7220 */ /* 0x000fe20000400000 */
[----:B------:R-:W-:Y:S01]  /*0700*/  FMUL R15, R15, R6 ;  /* 0x000000060f0f7220 */ /* 0x000fe20000400000 */
[----:B------:R-:W-:Y:S01]  /*0710*/  FFMA R20, R20, R9, R24 ;  /* 0x0000000914147223 */ /* 0x000fe20000000018 */
[----:B------:R-:W-:Y:S01]  /*0720*/  FMUL R18, R18, R7 ;  /* 0x0000000712127220 */ /* 0x000fe20000400000 */
[----:B------:R-:W0:Y:S01]  /*0730*/  S2R R9, SR_TID.X ;  /* 0x0000000000097919 */ /* 0x000e220000002100 */
[----:B------:R-:W-:Y:S01]  /*0740*/  LOP3.LUT R6, R4, 0xfffd00, RZ, 0xc0, !PT ;  /* 0x00fffd0004067812 */ /* 0x000fe200078ec0ff */
[----:B------:R-:W-:Y:S01]  /*0750*/  FFMA R16, R21, R16, R25 ;  /* 0x0000001015107223 */ /* 0x000fe20000000019 */
[----:B------:R-:W-:Y:S01]  /*0760*/  LEA.HI R7, R0, R17, RZ, 0x8 ;  /* 0x0000001100077211 */ /* 0x000fe200078f40ff */
[----:B------:R-:W-:Y:S01]  /*0770*/  FFMA R15, R22, R15, R26 ;  /* 0x0000000f160f7223 */ /* 0x000fe2000000001a */
[----:B------:R-:W-:Y:S01]  /*0780*/  FFMA R18, R23, R18, R27 ;  /* 0x0000001217127223 */ /* 0x000fe2000000001b */
[----:B------:R-:W-:Y:S01]  /*0790*/  IMAD.IADD R5, R5, 0x1, -R6 ;  /* 0x0000000105057824 */ /* 0x000fe200078e0a06 */
[----:B------:R-:W-:-:S02]  /*07a0*/  LOP3.LUT R6, R7, 0xffff00, RZ, 0xc0, !PT ;  /* 0x00ffff0007067812 */ /* 0x000fc400078ec0ff */
[----:B------:R-:W-:Y:S02]  /*07b0*/  FSETP.GEU.AND P3, PT, R8, RZ, PT ;  /* 0x000000ff0800720b */ /* 0x000fe40003f6e000 */
[----:B------:R-:W-:Y:S02]  /*07c0*/  FSETP.GEU.AND P2, PT, R16, RZ, PT ;  /* 0x000000ff1000720b */ /* 0x000fe40003f4e000 */
[----:B------:R-:W-:Y:S02]  /*07d0*/  FSETP.GEU.AND P1, PT, R15, RZ, PT ;  /* 0x000000ff0f00720b */ /* 0x000fe40003f2e000 */
[----:B------:R-:W-:Y:S01]  /*07e0*/  FSETP.GEU.AND P0, PT, R18, RZ, PT ;  /* 0x000000ff1200720b */ /* 0x000fe20003f0e000 */
[----:B------:R-:W-:Y:S02]  /*07f0*/  IMAD.IADD R6, R17, 0x1, -R6 ;  /* 0x0000000111067824 */ /* 0x000fe400078e0a06 */
[----:B------:R-:W-:Y:S01]  /*0800*/  FFMA R22, R22, R13, R26 ;  /* 0x0000000d16167223 */ /* 0x000fe2000000001a */
[----:B------:R-:W-:-:S02]  /*0810*/  FSEL R13, R8, RZ, P3 ;  /* 0x000000ff080d7208 */ /* 0x000fc40001800000 */
[----:B------:R-:W-:Y:S02]  /*0820*/  FSEL R17, R16, RZ, P2 ;  /* 0x000000ff10117208 */ /* 0x000fe40001000000 */
[----:B------:R-:W-:Y:S02]  /*0830*/  FSEL R15, R15, RZ, P1 ;  /* 0x000000ff0f0f7208 */ /* 0x000fe40000800000 */
[----:B------:R-:W-:Y:S01]  /*0840*/  FSEL R29, R18, RZ, P0 ;  /* 0x000000ff121d7208 */ /* 0x000fe20000000000 */
[----:B------:R-:W-:Y:S04]  /*0850*/  STS [R28], R13 ;  /* 0x0000000d1c007388 */ /* 0x000fe80000000800 */
[----:B------:R-:W-:Y:S04]  /*0860*/  STS [R28+0x8], R17 ;  /* 0x000008111c007388 */ /* 0x000fe80000000800 */
[----:B------:R-:W-:Y:S04]  /*0870*/  STS [R28+0x10], R15 ;  /* 0x0000100f1c007388 */ /* 0x000fe80000000800 */
[----:B------:R1:W-:Y:S01]  /*0880*/  STS [R28+0x18], R29 ;  /* 0x0000181d1c007388 */ /* 0x0003e20000000800 */
[----:B------:R-:W-:Y:S01]  /*0890*/  FFMA R14, R21, R14, R25 ;  /* 0x0000000e150e7223 */ /* 0x000fe20000000019 */
[----:B0-----:R-:W-:-:S02]  /*08a0*/  LOP3.LUT R21, R9, 0x7f, RZ, 0xc0, !PT ;  /* 0x0000007f09157812 */ /* 0x001fc400078ec0ff */
[C---:B------:R-:W-:Y:S02]  /*08b0*/  LOP3.LUT R19, R12.reuse, 0x80, RZ, 0xfc, !PT ;  /* 0x000000800c137812 */ /* 0x040fe400078efcff */
[C---:B------:R-:W-:Y:S02]  /*08c0*/  LOP3.LUT R9, R12.reuse, 0x100, RZ, 0xfc, !PT ;  /* 0x000001000c097812 */ /* 0x040fe400078efcff */
[----:B------:R-:W-:Y:S02]  /*08d0*/  LOP3.LUT R8, R12, 0x180, RZ, 0xfc, !PT ;  /* 0x000001800c087812 */ /* 0x000fe400078efcff */
[----:B------:R-:W-:Y:S01]  /*08e0*/  LEA R21, R21, UR4, 0x3 ;  /* 0x0000000415157c11 */ /* 0x000fe2000f8e18ff */
[----:B------:R-:W-:Y:S01]  /*08f0*/  BAR.SYNC.DEFER_BLOCKING 0x0 ;  /* 0x0000000000007b1d */ /* 0x000fe20000010000 */
[----:B------:R-:W-:Y:S02]  /*0900*/  LEA R19, R19, UR4, 0x3 ;  /* 0x0000000413137c11 */ /* 0x000fe4000f8e18ff */
[----:B------:R-:W-:-:S02]  /*0910*/  LEA R9, R9, UR4, 0x3 ;  /* 0x0000000409097c11 */ /* 0x000fc4000f8e18ff */
[----:B------:R-:W-:Y:S01]  /*0920*/  LEA R8, R8, UR4, 0x3 ;  /* 0x0000000408087c11 */ /* 0x000fe2000f8e18ff */
[----:B------:R-:W-:Y:S01]  /*0930*/  FFMA R23, R23, R10, R27 ;  /* 0x0000000a17177223 */ /* 0x000fe2000000001b */
[C---:B------:R-:W-:Y:S01]  /*0940*/  FSETP.GEU.AND P0, PT, R20.reuse, RZ, PT ;  /* 0x000000ff1400720b */ /* 0x040fe20003f0e000 */
[----:B------:R-:W0:Y:S04]  /*0950*/  LDS R18, [R21] ;  /* 0x0000000015127984 */ /* 0x000e280000000800 */
[----:B------:R-:W2:Y:S04]  /*0960*/  LDS R17, [R19] ;  /* 0x0000000013117984 */ /* 0x000ea80000000800 */
[----:B------:R-:W3:Y:S04]  /*0970*/  LDS R16, [R9] ;  /* 0x0000000009107984 */ /* 0x000ee80000000800 */
[----:B------:R-:W4:Y:S01]  /*0980*/  LDS R13, [R8] ;  /* 0x00000000080d7984 */ /* 0x000f220000000800 */
[----:B------:R-:W-:Y:S01]  /*0990*/  FSEL R27, R20, RZ, P0 ;  /* 0x000000ff141b7208 */ /* 0x000fe20000000000 */
[----:B------:R-:W-:Y:S01]  /*09a0*/  BAR.SYNC.DEFER_BLOCKING 0x0 ;  /* 0x0000000000007b1d */ /* 0x000fe20000010000 */
[----:B------:R-:W-:-:S02]  /*09b0*/  FSETP.GEU.AND P1, PT, R22, RZ, PT ;  /* 0x000000ff1600720b */ /* 0x000fc40003f2e000 */
[----:B------:R-:W-:Y:S02]  /*09c0*/  FSETP.GEU.AND P2, PT, R14, RZ, PT ;  /* 0x000000ff0e00720b */ /* 0x000fe40003f4e000 */
[C---:B------:R-:W-:Y:S02]  /*09d0*/  FSETP.GEU.AND P0, PT, R23.reuse, RZ, PT ;  /* 0x000000ff1700720b */ /* 0x040fe40003f0e000 */
[----:B-1----:R-:W-:Y:S02]  /*09e0*/  FSEL R29, R22, RZ, P1 ;  /* 0x000000ff161d7208 */ /* 0x002fe40000800000 */
[----:B------:R-:W-:Y:S02]  /*09f0*/  FSEL R22, R23, RZ, P0 ;  /* 0x000000ff17167208 */ /* 0x000fe40000000000 */
[----:B------:R-:W-:Y:S02]  /*0a00*/  LOP3.LUT R25, R3, 0x100, R12, 0xfe, !PT ;  /* 0x0000010003197812 */ /* 0x000fe400078efe0c */
[----:B------:R-:W-:-:S02]  /*0a10*/  LOP3.LUT R11, R3, 0x7f, R2, 0xf8, !PT ;  /* 0x0000007f030b7812 */ /* 0x000fc400078ef802 */
[----:B------:R-:W-:Y:S01]  /*0a20*/  LEA.HI R2, R0, R25, RZ, 0x8 ;  /* 0x0000001900027211 */ /* 0x000fe200078f40ff */
[----:B------:R1:W-:Y:S04]  /*0a30*/  STS [R28], R27 ;  /* 0x0000001b1c007388 */ /* 0x0003e80000000800 */
[----:B------:R-:W-:Y:S01]  /*0a40*/  STS [R28+0x10], R29 ;  /* 0x0000101d1c007388 */ /* 0x000fe20000000800 */
[----:B-1----:R-:W-:-:S03]  /*0a50*/  FSEL R27, R14, RZ, P2 ;  /* 0x000000ff0e1b7208 */ /* 0x002fc60001000000 */
[----:B------:R-:W-:Y:S04]  /*0a60*/  STS [R28+0x18], R22 ;  /* 0x000018161c007388 */ /* 0x000fe80000000800 */
[----:B------:R1:W-:Y:S01]  /*0a70*/  STS [R28+0x8], R27 ;  /* 0x0000081b1c007388 */ /* 0x0003e20000000800 */
[----:B------:R-:W-:Y:S01]  /*0a80*/  BAR.SYNC.DEFER_BLOCKING 0x0 ;  /* 0x0000000000007b1d */ /* 0x000fe20000010000 */
[----:B------:R-:W-:Y:S02]  /*0a90*/  LOP3.LUT R20, R2, 0xffff00, RZ, 0xc0, !PT ;  /* 0x00ffff0002147812 */ /* 0x000fe400078ec0ff */
[----:B------:R-:W-:-:S03]  /*0aa0*/  LOP3.LUT R3, R11, 0x280, RZ, 0xfc, !PT ;  /* 0x000002800b037812 */ /* 0x000fc600078efcff */
[----:B------:R-:W-:Y:S01]  /*0ab0*/  IMAD.IADD R20, R25, 0x1, -R20 ;  /* 0x0000000119147824 */ /* 0x000fe200078e0a14 */
[----:B------:R-:W-:Y:S02]  /*0ac0*/  LOP3.LUT R25, R11, 0x380, RZ, 0xfc, !PT ;  /* 0x000003800b197812 */ /* 0x000fe400078efcff */
[C---:B------:R-:W-:Y:S02]  /*0ad0*/  LEA.HI R10, R0.reuse, R11, RZ, 0x8 ;  /* 0x0000000b000a7211 */ /* 0x040fe400078f40ff */
[C---:B------:R-:W-:Y:S02]  /*0ae0*/  LEA.HI R15, R0.reuse, R3, RZ, 0x8 ;  /* 0x00000003000f7211 */ /* 0x040fe400078f40ff */
[----:B------:R-:W-:Y:S02]  /*0af0*/  LEA.HI R0, R0, R25, RZ, 0x8 ;  /* 0x0000001900007211 */ /* 0x000fe400078f40ff */
[----:B------:R-:W-:Y:S02]  /*0b00*/  LOP3.LUT R12, R10, 0xfffd00, RZ, 0xc0, !PT ;  /* 0x00fffd000a0c7812 */ /* 0x000fe400078ec0ff */
[----:B------:R-:W-:-:S02]  /*0b10*/  LOP3.LUT R24, R15, 0xffff00, RZ, 0xc0, !PT ;  /* 0x00ffff000f187812 */ /* 0x000fc400078ec0ff */
[----:B------:R-:W-:Y:S01]  /*0b20*/  LOP3.LUT R14, R0, 0xffff00, RZ, 0xc0, !PT ;  /* 0x00ffff00000e7812 */ /* 0x000fe200078ec0ff */
[----:B------:R-:W-:Y:S02]  /*0b30*/  IMAD.IADD R12, R11, 0x1, -R12 ;  /* 0x000000010b0c7824 */ /* 0x000fe400078e0a0c */
[----:B------:R-:W-:Y:S02]  /*0b40*/  IMAD.SHL.U32 R23, R7, 0x400, RZ ;  /* 0x0000040007177824 */ /* 0x000fe400078e00ff */
[----:B------:R-:W-:Y:S01]  /*0b50*/  IMAD.IADD R11, R3, 0x1, -R24 ;  /* 0x00000001030b7824 */ /* 0x000fe200078e0a18 */
[----:B------:R-:W-:Y:S01]  /*0b60*/  LEA R24, R5, UR8, 0x8 ;  /* 0x0000000805187c11 */ /* 0x000fe2000f8e40ff */
[----:B------:R-:W-:Y:S01]  /*0b70*/  IMAD.SHL.U32 R7, R2, 0x400, RZ ;  /* 0x0000040002077824 */ /* 0x000fe200078e00ff */
[----:B------:R-:W5:Y:S01]  /*0b80*/  LDS R5, [R21] ;  /* 0x0000000015057984 */ /* 0x000f620000000800 */
[----:B------:R-:W-:Y:S01]  /*0b90*/  IMAD.IADD R14, R25, 0x1, -R14 ;  /* 0x00000001190e7824 */ /* 0x000fe200078e0a0e */
[----:B------:R-:W0:Y:S01]  /*0ba0*/  LDC.64 R2, c[0x0][0x238] ;  /* 0x00008e00ff027b82 */ /* 0x000e220000000a00 */
[----:B------:R-:W-:Y:S01]  /*0bb0*/  IMAD.SHL.U32 R25, R4, 0x400, RZ ;  /* 0x0000040004197824 */ /* 0x000fe200078e00ff */
[----:B------:R-:W-:Y:S04]  /*0bc0*/  LDS R9, [R9] ;  /* 0x0000000009097984 */ /* 0x000fe80000000800 */
[----:B------:R1:W0:Y:S01]  /*0bd0*/  LDS R4, [R19] ;  /* 0x0000000013047984 */ /* 0x0002220000000800 */
[----:B------:R-:W-:Y:S01]  /*0be0*/  LOP3.LUT R7, R7, 0xfffc0000, RZ, 0xc0, !PT ;  /* 0xfffc000007077812 */ /* 0x000fe200078ec0ff */
[----:B------:R-:W-:Y:S01]  /*0bf0*/  IMAD.SHL.U32 R10, R10, 0x400, RZ ;  /* 0x000004000a0a7824 */ /* 0x000fe200078e00ff */
[----:B------:R-:W-:-:S02]  /*0c00*/  LEA R20, R20, UR8, 0x8 ;  /* 0x0000000814147c11 */ /* 0x000fc4000f8e40ff */
[----:B------:R-:W-:Y:S02]  /*0c10*/  LOP3.LUT R23, R23, 0xfffc0000, RZ, 0xc0, !PT ;  /* 0xfffc000017177812 */ /* 0x000fe400078ec0ff */
[----:B------:R-:W-:Y:S01]  /*0c20*/  LEA R6, R6, UR8, 0x8 ;  /* 0x0000000806067c11 */ /* 0x000fe2000f8e40ff */
[----:B-1----:R-:W-:Y:S01]  /*0c30*/  IMAD.IADD R27, R20, 0x1, R7 ;  /* 0x00000001141b7824 */ /* 0x002fe200078e0207 */
[----:B------:R-:W-:Y:S01]  /*0c40*/  LOP3.LUT R7, R10, 0xfff40000, RZ, 0xc0, !PT ;  /* 0xfff400000a077812 */ /* 0x000fe200078ec0ff */
[----:B------:R-:W-:Y:S01]  /*0c50*/  IMAD.SHL.U32 R15, R15, 0x400, RZ ;  /* 0x000004000f0f7824 */ /* 0x000fe200078e00ff */
[----:B------:R-:W-:Y:S01]  /*0c60*/  LEA R12, R12, UR8, 0x8 ;  /* 0x000000080c0c7c11 */ /* 0x000fe2000f8e40ff */
[----:B------:R-:W-:Y:S01]  /*0c70*/  IMAD.IADD R23, R6, 0x1, R23 ;  /* 0x0000000106177824 */ /* 0x000fe200078e0217 */
[----:B------:R-:W-:Y:S02]  /*0c80*/  LOP3.LUT R25, R25, 0xfff40000, RZ, 0xc0, !PT ;  /* 0xfff4000019197812 */ /* 0x000fe400078ec0ff */
[----:B------:R-:W-:Y:S01]  /*0c90*/  PLOP3.LUT P4, PT, PT, PT, UP0, 0x80, 0x0 ;  /* 0x000000000000781c */ /* 0x000fe20003f8f008 */
[C---:B------:R-:W-:Y:S01]  /*0ca0*/  VIADD R6, R10.reuse, 0x80000 ;  /* 0x000800000a067836 */ /* 0x040fe20000000000 */
[----:B------:R-:W-:Y:S01]  /*0cb0*/  PLOP3.LUT P5, PT, PT, PT, UP0, 0x80, 0x0 ;  /* 0x000000000000781c */ /* 0x000fe20003faf008 */
[----:B------:R-:W-:Y:S01]  /*0cc0*/  VIADD R20, R10, 0xc0000 ;  /* 0x000c00000a147836 */ /* 0x000fe20000000000 */
[----:B------:R-:W-:Y:S01]  /*0cd0*/  LOP3.LUT R10, R15, 0xfffc0000, RZ, 0xc0, !PT ;  /* 0xfffc00000f0a7812 */ /* 0x000fe200078ec0ff */
[----:B------:R-:W-:Y:S01]  /*0ce0*/  IMAD.IADD R7, R12, 0x1, R7 ;  /* 0x000000010c077824 */ /* 0x000fe200078e0207 */
[----:B------:R-:W-:Y:S01]  /*0cf0*/  LEA R11, R11, UR8, 0x8 ;  /* 0x000000080b0b7c11 */ /* 0x000fe2000f8e40ff */
[----:B------:R-:W-:Y:S01]  /*0d00*/  IMAD.IADD R25, R24, 0x1, R25 ;  /* 0x0000000118197824 */ /* 0x000fe200078e0219 */
[----:B------:R-:W-:Y:S01]  /*0d10*/  LOP3.LUT R19, R6, 0xfffc0000, RZ, 0xc0, !PT ;  /* 0xfffc000006137812 */ /* 0x000fe200078ec0ff */
[----:B0-----:R-:W-:Y:S01]  /*0d20*/  IMAD.WIDE R6, R7, 0x4, R2 ;  /* 0x0000000407067825 */ /* 0x001fe200078e0202 */
[----:B------:R-:W-:-:S03]  /*0d30*/  PLOP3.LUT P3, PT, PT, PT, UP0, 0x80, 0x0 ;  /* 0x000000000000781c */ /* 0x000fc60003f6f008 */
[----:B------:R-:W-:Y:S02]  /*0d40*/  IMAD.IADD R29, R11, 0x1, R10 ;  /* 0x000000010b1d7824 */ /* 0x000fe400078e020a */
[----:B------:R-:W-:Y:S01]  /*0d50*/  IMAD.WIDE R10, R25, 0x4, R2 ;  /* 0x00000004190a7825 */ /* 0x000fe200078e0202 */
[----:B------:R-:W-:Y:S01]  /*0d60*/  PLOP3.LUT P2, PT, PT, PT, UP0, 0x80, 0x0 ;  /* 0x000000000000781c */ /* 0x000fe20003f4f008 */
[----:B------:R0:W-:Y:S01]  /*0d70*/  @!P4 STG.E desc[UR6][R6.64], R18 ;  /* 0x000000120600c986 */ /* 0x0001e2000c101906 */
[----:B------:R-:W-:Y:S02]  /*0d80*/  PLOP3.LUT P1, PT, PT, PT, UP0, 0x80, 0x0 ;  /* 0x000000000000781c */ /* 0x000fe40003f2f008 */
[----:B------:R-:W-:Y:S01]  /*0d90*/  LOP3.LUT R15, R20, 0xfffc0000, RZ, 0xc0, !PT ;  /* 0xfffc0000140f7812 */ /* 0x000fe200078ec0ff */
[----:B--2---:R0:W-:Y:S01]  /*0da0*/  @!P5 STG.E desc[UR6][R10.64], R17 ;  /* 0x000000110a00d986 */ /* 0x0041e2000c101906 */
[----:B------:R-:W-:Y:S02]  /*0db0*/  PLOP3.LUT P0, PT, PT, PT, UP0, 0x80, 0x0 ;  /* 0x000000000000781c */ /* 0x000fe40003f0f008 */
[----:B------:R-:W-:Y:S01]  /*0dc0*/  PLOP3.LUT P4, PT, PT, PT, UP0, 0x80, 0x0 ;  /* 0x000000000000781c */ /* 0x000fe20003f8f008 */
[C---:B------:R-:W-:Y:S01]  /*0dd0*/  IMAD.IADD R19, R12.reuse, 0x1, R19 ;  /* 0x000000010c137824 */ /* 0x040fe200078e0213 */
[----:B------:R-:W-:Y:S01]  /*0de0*/  PLOP3.LUT P5, PT, PT, PT, UP0, 0x40, 0x0 ;  /* 0x000000000000781c */ /* 0x000fe20003fae808 */
[----:B------:R-:W-:-:S02]  /*0df0*/  IMAD.IADD R15, R12, 0x1, R15 ;  /* 0x000000010c0f7824 */ /* 0x000fc400078e020f */
[----:B------:R-:W-:-:S04]  /*0e00*/  IMAD.WIDE R20, R27, 0x4, R2 ;  /* 0x000000041b147825 */ /* 0x000fc800078e0202 */
[--C-:B------:R-:W-:Y:S01]  /*0e10*/  IMAD.WIDE R22, R23, 0x4, R2.reuse ;  /* 0x0000000417167825 */ /* 0x100fe200078e0202 */
[----:B---3--:R0:W-:Y:S03]  /*0e20*/  @!P3 STG.E desc[UR6][R20.64], R16 ;  /* 0x000000101400b986 */ /* 0x0081e6000c101906 */
[--C-:B------:R-:W-:Y:S01]  /*0e30*/  IMAD.WIDE R26, R19, 0x4, R2.reuse ;  /* 0x00000004131a7825 */ /* 0x100fe200078e0202 */
[----:B----4-:R0:W-:Y:S03]  /*0e40*/  @!P2 STG.E desc[UR6][R22.64], R13 ;  /* 0x0000000d1600a986 */ /* 0x0101e6000c101906 */
[--C-:B------:R-:W-:Y:S01]  /*0e50*/  IMAD.WIDE R24, R29, 0x4, R2.reuse ;  /* 0x000000041d187825 */ /* 0x100fe200078e0202 */
[----:B-----5:R0:W-:Y:S03]  /*0e60*/  @!P1 STG.E desc[UR6][R26.64], R5 ;  /* 0x000000051a009986 */ /* 0x0201e6000c101906 */
[----:B------:R-:W-:Y:S01]  /*0e70*/  IMAD.WIDE R28, R15, 0x4, R2 ;  /* 0x000000040f1c7825 */ /* 0x000fe200078e0202 */
[----:B------:R0:W-:Y:S01]  /*0e80*/  @!P0 STG.E desc[UR6][R24.64], R4 ;  /* 0x0000000418008986 */ /* 0x0001e2000c101906 */
[----:B------:R-:W-:-:S03]  /*0e90*/  LEA R14, R14, UR8, 0x8 ;  /* 0x000000080e0e7c11 */ /* 0x000fc6000f8e40ff */
[----:B------:R0:W-:Y:S02]  /*0ea0*/  @!P4 STG.E desc[UR6][R28.64], R9 ;  /* 0x000000091c00c986 */ /* 0x0001e4000c101906 */
[----:B0-----:R-:W-:Y:S05]  /*0eb0*/  @!P5 EXIT ;  /* 0x000000000000d94d */ /* 0x001fea0003800000 */
[----:B0-----:R-:W0:Y:S01]  /*0ec0*/  LDS R7, [R8] ;  /* 0x0000000008077984 */ /* 0x001e220000000800 */
[----:B------:R-:W-:-:S05]  /*0ed0*/  IMAD.SHL.U32 R0, R0, 0x400, RZ ;  /* 0x0000040000007824 */ /* 0x000fca00078e00ff */
[----:B------:R-:W-:-:S05]  /*0ee0*/  LOP3.LUT R5, R0, 0xfffc0000, RZ, 0xc0, !PT ;  /* 0xfffc000000057812 */ /* 0x000fca00078ec0ff */
[----:B------:R-:W-:-:S04]  /*0ef0*/  IMAD.IADD R5, R14, 0x1, R5 ;  /* 0x000000010e057824 */ /* 0x000fc800078e0205 */
[----:B------:R-:W-:-:S05]  /*0f00*/  IMAD.WIDE R2, R5, 0x4, R2 ;  /* 0x0000000405027825 */ /* 0x000fca00078e0202 */
[----:B0-----:R-:W-:Y:S01]  /*0f10*/  STG.E desc[UR6][R2.64], R7 ;  /* 0x0000000702007986 */ /* 0x001fe2000c101906 */
[----:B------:R-:W-:Y:S05]  /*0f20*/  EXIT ;  /* 0x000000000000794d */ /* 0x000fea0003800000 */
.L_x_0:
[----:B------:R-:W-:-:S00]  /*0f30*/  BRA `(.L_x_0) ;  /* 0xfffffffc00fc7947 */ /* 0x000fc0000383ffff */
[----:B------:R-:W-:-:S00]  /*0f40*/  NOP ;  /* 0x0000000000007918 */ /* 0x000fc00000000000 */
        /* <DEDUP_REMOVED lines=11> */
.L_x_1:


//--------------------- .nv.global.init           --------------------------
	.section	.nv.global.init,"aw",@progbits
.nv.global.init:
	.type		_$_str,@object
	.size		_$_str,(_$_str_$_2 - _$_str)
_$_str:
        /*0000*/ 	.byte	0x5f, 0x5f, 0x43, 0x55, 0x44, 0x41, 0x5f, 0x46, 0x54, 0x5a, 0x00
	.type		_$_str_$_2,@object
	.size		_$_str_$_2,(.L_1 - _$_str_$_2)
_$_str_$_2:
        /*000b*/ 	.byte	0x5f, 0x5f, 0x43, 0x55, 0x44, 0x41, 0x5f, 0x50, 0x52, 0x45, 0x43, 0x5f, 0x53, 0x51, 0x52, 0x54
        /*001b*/ 	.byte	0x00
.L_1:


//--------------------- .nv.shared.triton_poi_fused__native_batch_norm_legit_no_training_relu_29 --------------------------
	.section	.nv.shared.triton_poi_fused__native_batch_norm_legit_no_training_relu_29,"aw",@nobits
	.sectionflags	@""
	.align	16
	.zero		1024


//--------------------- .nv.constant0.triton_poi_fused__native_batch_norm_legit_no_training_relu_29 --------------------------
	.section	.nv.constant0.triton_poi_fused__native_batch_norm_legit_no_training_relu_29,"a",@progbits
	.sectionflags	@""
	.align	4
.nv.constant0.triton_poi_fused__native_batch_norm_legit_no_training_relu_29:
	.zero		584
